//
// Generated by NVIDIA NVVM Compiler
//
// Compiler Build ID: CL-36424714
// Cuda compilation tools, release 13.0, V13.0.88
// Based on NVVM 20.0.0
//

.version 9.0
.target sm_100
.address_size 64

	// .globl	_Z14processPacketsPhi
.extern .func  (.param .b32 func_retval0) vprintf
(
	.param .b64 vprintf_param_0,
	.param .b64 vprintf_param_1
)
;
.global .align 1 .b8 _ZN34_INTERNAL_99eab265_4_k_cu_aa28577c4cuda3std3__45__cpo5beginE[1];
.global .align 1 .b8 _ZN34_INTERNAL_99eab265_4_k_cu_aa28577c4cuda3std3__45__cpo3endE[1];
.global .align 1 .b8 _ZN34_INTERNAL_99eab265_4_k_cu_aa28577c4cuda3std3__45__cpo6cbeginE[1];
.global .align 1 .b8 _ZN34_INTERNAL_99eab265_4_k_cu_aa28577c4cuda3std3__45__cpo4cendE[1];
.global .align 1 .b8 _ZN34_INTERNAL_99eab265_4_k_cu_aa28577c4cuda3std3__45__cpo6rbeginE[1];
.global .align 1 .b8 _ZN34_INTERNAL_99eab265_4_k_cu_aa28577c4cuda3std3__45__cpo4rendE[1];
.global .align 1 .b8 _ZN34_INTERNAL_99eab265_4_k_cu_aa28577c4cuda3std3__45__cpo7crbeginE[1];
.global .align 1 .b8 _ZN34_INTERNAL_99eab265_4_k_cu_aa28577c4cuda3std3__45__cpo5crendE[1];
.global .align 1 .b8 _ZN34_INTERNAL_99eab265_4_k_cu_aa28577c4cuda3std3__436_GLOBAL__N__99eab265_4_k_cu_aa28577c6ignoreE[1];
.global .align 1 .b8 _ZN34_INTERNAL_99eab265_4_k_cu_aa28577c4cuda3std3__419piecewise_constructE[1];
.global .align 1 .b8 _ZN34_INTERNAL_99eab265_4_k_cu_aa28577c4cuda3std3__48in_placeE[1];
.global .align 1 .b8 _ZN34_INTERNAL_99eab265_4_k_cu_aa28577c4cuda3std3__420unreachable_sentinelE[1];
.global .align 1 .b8 _ZN34_INTERNAL_99eab265_4_k_cu_aa28577c4cuda3std3__47nulloptE[1];
.global .align 1 .b8 _ZN34_INTERNAL_99eab265_4_k_cu_aa28577c4cuda3std3__48unexpectE[1];
.global .align 1 .b8 _ZN34_INTERNAL_99eab265_4_k_cu_aa28577c4cuda3std6ranges3__45__cpo4swapE[1];
.global .align 1 .b8 _ZN34_INTERNAL_99eab265_4_k_cu_aa28577c4cuda3std6ranges3__45__cpo9iter_moveE[1];
.global .align 1 .b8 _ZN34_INTERNAL_99eab265_4_k_cu_aa28577c4cuda3std6ranges3__45__cpo5beginE[1];
.global .align 1 .b8 _ZN34_INTERNAL_99eab265_4_k_cu_aa28577c4cuda3std6ranges3__45__cpo3endE[1];
.global .align 1 .b8 _ZN34_INTERNAL_99eab265_4_k_cu_aa28577c4cuda3std6ranges3__45__cpo6cbeginE[1];
.global .align 1 .b8 _ZN34_INTERNAL_99eab265_4_k_cu_aa28577c4cuda3std6ranges3__45__cpo4cendE[1];
.global .align 1 .b8 _ZN34_INTERNAL_99eab265_4_k_cu_aa28577c4cuda3std6ranges3__45__cpo7advanceE[1];
.global .align 1 .b8 _ZN34_INTERNAL_99eab265_4_k_cu_aa28577c4cuda3std6ranges3__45__cpo9iter_swapE[1];
.global .align 1 .b8 _ZN34_INTERNAL_99eab265_4_k_cu_aa28577c4cuda3std6ranges3__45__cpo4nextE[1];
.global .align 1 .b8 _ZN34_INTERNAL_99eab265_4_k_cu_aa28577c4cuda3std6ranges3__45__cpo4prevE[1];
.global .align 1 .b8 _ZN34_INTERNAL_99eab265_4_k_cu_aa28577c4cuda3std6ranges3__45__cpo4dataE[1];
.global .align 1 .b8 _ZN34_INTERNAL_99eab265_4_k_cu_aa28577c4cuda3std6ranges3__45__cpo5cdataE[1];
.global .align 1 .b8 _ZN34_INTERNAL_99eab265_4_k_cu_aa28577c4cuda3std6ranges3__45__cpo4sizeE[1];
.global .align 1 .b8 _ZN34_INTERNAL_99eab265_4_k_cu_aa28577c4cuda3std6ranges3__45__cpo5ssizeE[1];
.global .align 1 .b8 _ZN34_INTERNAL_99eab265_4_k_cu_aa28577c4cuda3std6ranges3__45__cpo8distanceE[1];
.global .align 1 .b8 _ZN34_INTERNAL_99eab265_4_k_cu_aa28577c6thrust24THRUST_300001_SM_1000_NS8cuda_cub3parE[1];
.global .align 1 .b8 _ZN34_INTERNAL_99eab265_4_k_cu_aa28577c6thrust24THRUST_300001_SM_1000_NS8cuda_cub10par_nosyncE[1];
.global .align 1 .b8 _ZN34_INTERNAL_99eab265_4_k_cu_aa28577c6thrust24THRUST_300001_SM_1000_NS6system6detail10sequential3seqE[1];
.global .align 1 .b8 _ZN34_INTERNAL_99eab265_4_k_cu_aa28577c6thrust24THRUST_300001_SM_1000_NS12placeholders2_1E[1];
.global .align 1 .b8 _ZN34_INTERNAL_99eab265_4_k_cu_aa28577c6thrust24THRUST_300001_SM_1000_NS12placeholders2_2E[1];
.global .align 1 .b8 _ZN34_INTERNAL_99eab265_4_k_cu_aa28577c6thrust24THRUST_300001_SM_1000_NS12placeholders2_3E[1];
.global .align 1 .b8 _ZN34_INTERNAL_99eab265_4_k_cu_aa28577c6thrust24THRUST_300001_SM_1000_NS12placeholders2_4E[1];
.global .align 1 .b8 _ZN34_INTERNAL_99eab265_4_k_cu_aa28577c6thrust24THRUST_300001_SM_1000_NS12placeholders2_5E[1];
.global .align 1 .b8 _ZN34_INTERNAL_99eab265_4_k_cu_aa28577c6thrust24THRUST_300001_SM_1000_NS12placeholders2_6E[1];
.global .align 1 .b8 _ZN34_INTERNAL_99eab265_4_k_cu_aa28577c6thrust24THRUST_300001_SM_1000_NS12placeholders2_7E[1];
.global .align 1 .b8 _ZN34_INTERNAL_99eab265_4_k_cu_aa28577c6thrust24THRUST_300001_SM_1000_NS12placeholders2_8E[1];
.global .align 1 .b8 _ZN34_INTERNAL_99eab265_4_k_cu_aa28577c6thrust24THRUST_300001_SM_1000_NS12placeholders2_9E[1];
.global .align 1 .b8 _ZN34_INTERNAL_99eab265_4_k_cu_aa28577c6thrust24THRUST_300001_SM_1000_NS12placeholders3_10E[1];
.global .align 1 .b8 _ZN34_INTERNAL_99eab265_4_k_cu_aa28577c6thrust24THRUST_300001_SM_1000_NS3seqE[1];
.global .align 1 .b8 $str[13] = {32, 105, 100, 120, 32, 58, 32, 37, 117, 32, 124, 32};

.visible .entry _Z14processPacketsPhi(
	.param .u64 .ptr .align 1 _Z14processPacketsPhi_param_0,
	.param .u32 _Z14processPacketsPhi_param_1
)
{
	.local .align 8 .b8 	__local_depot0[8];
	.reg .b64 	%SP;
	.reg .b64 	%SPL;
	.reg .pred 	%p<3>;
	.reg .b16 	%rs<3>;
	.reg .b32 	%r<13>;
	.reg .b64 	%rd<9>;

	mov.u64 	%SPL, __local_depot0;
	cvta.local.u64 	%SP, %SPL;
	ld.param.u64 	%rd1, [_Z14processPacketsPhi_param_0];
	ld.param.u32 	%r2, [_Z14processPacketsPhi_param_1];
	mov.u32 	%r3, %ctaid.x;
	mov.u32 	%r4, %ntid.x;
	mov.u32 	%r5, %tid.x;
	mad.lo.s32 	%r1, %r3, %r4, %r5;
	setp.ge.s32 	%p1, %r1, %r2;
	@%p1 bra 	$L__BB0_3;
	cvta.to.global.u64 	%rd2, %rd1;
	mul.lo.s32 	%r6, %r1, 1500;
	cvt.s64.s32 	%rd3, %r6;
	add.s64 	%rd4, %rd2, %rd3;
	ld.global.u32 	%r7, [%rd4+12];
	ld.global.u32 	%r8, [%rd4+16];
	st.global.u32 	[%rd4+12], %r8;
	st.global.u32 	[%rd4+16], %r7;
	ld.global.u16 	%rs1, [%rd4+20];
	ld.global.u16 	%rs2, [%rd4+22];
	st.global.u16 	[%rd4+20], %rs2;
	st.global.u16 	[%rd4+22], %rs1;
	mad.lo.s32 	%r9, %r1, -1030792151, 85899344;
	shf.l.wrap.b32 	%r10, %r9, %r9, 30;
	setp.gt.u32 	%p2, %r10, 42949672;
	@%p2 bra 	$L__BB0_3;
	add.u64 	%rd5, %SP, 0;
	add.u64 	%rd6, %SPL, 0;
	st.local.u32 	[%rd6], %r1;
	mov.u64 	%rd7, $str;
	cvta.global.u64 	%rd8, %rd7;
	{ // callseq 0, 0
	.param .b64 param0;
	st.param.b64 	[param0], %rd8;
	.param .b64 param1;
	st.param.b64 	[param1], %rd5;
	.param .b32 retval0;
	call.uni (retval0), 
	vprintf, 
	(
	param0, 
	param1
	);
	ld.param.b32 	%r11, [retval0];
	} // callseq 0
$L__BB0_3:
	ret;

}
	// .globl	_ZN3cub18CUB_300001_SM_10006detail11EmptyKernelIvEEvv
.visible .entry _ZN3cub18CUB_300001_SM_10006detail11EmptyKernelIvEEvv()
{


	ret;

}


// ===== COMPILED SASS (sm_100) =====

	.target	sm_100

	.elftype	@"ET_EXEC"


//--------------------- .note.nv.tkinfo           --------------------------
	.section	.note.nv.tkinfo,"",@"SHT_NOTE"
	.sectionflags	@"SHF_NOTE_NV_TKINFO"
	.tkinfo
        /*0018*/ 	.word	0x00000002
        /*0030*/ 	.string	""
        /*0030*/ 	.string	"ptxas"
        /*0030*/ 	.string	"Cuda compilation tools, release 13.0, V13.0.88"
        /*0030*/ 	.string	"Build cuda_13.0.r13.0/compiler.36424714_0"
        /*0030*/ 	.string	"-arch sm_100 -m 64 "



//--------------------- .note.nv.cuinfo           --------------------------
	.section	.note.nv.cuinfo,"",@"SHT_NOTE"
	.sectionflags	@"SHF_NOTE_NV_CUINFO"
        /*0018*/ 	.short	0x0002
        /*001a*/ 	.short	0x0064
        /*001c*/ 	.short	0x0082
	.zero		2


//--------------------- .nv.info                  --------------------------
	.section	.nv.info,"",@"SHT_CUDA_INFO"
	.align	4


	//----- nvinfo : EIATTR_REGCOUNT
	.align		4
        /*0000*/ 	.byte	0x04, 0x2f
        /*0002*/ 	.short	(.L_45 - .L_44)
	.align		4
.L_44:
        /*0004*/ 	.word	index@(_Z14processPacketsPhi)
        /*0008*/ 	.word	0x00000018


	//----- nvinfo : EIATTR_FRAME_SIZE
	.align		4
.L_45:
        /*000c*/ 	.byte	0x04, 0x11
        /*000e*/ 	.short	(.L_47 - .L_46)
	.align		4
.L_46:
        /*0010*/ 	.word	index@(_Z14processPacketsPhi)
        /*0014*/ 	.word	0x00000008


	//----- nvinfo : EIATTR_REGCOUNT
	.align		4
.L_47:
        /*0018*/ 	.byte	0x04, 0x2f
        /*001a*/ 	.short	(.L_49 - .L_48)
	.align		4
.L_48:
        /*001c*/ 	.word	index@(_ZN3cub18CUB_300001_SM_10006detail11EmptyKernelIvEEvv)
        /*0020*/ 	.word	0x00000004


	//----- nvinfo : EIATTR_FRAME_SIZE
	.align		4
.L_49:
        /*0024*/ 	.byte	0x04, 0x11
        /*0026*/ 	.short	(.L_51 - .L_50)
	.align		4
.L_50:
        /*0028*/ 	.word	index@(_ZN3cub18CUB_300001_SM_10006detail11EmptyKernelIvEEvv)
        /*002c*/ 	.word	0x00000000


	//----- nvinfo : EIATTR_MIN_STACK_SIZE
	.align		4
.L_51:
        /*0030*/ 	.byte	0x04, 0x12
        /*0032*/ 	.short	(.L_53 - .L_52)
	.align		4
.L_52:
        /*0034*/ 	.word	index@(_ZN3cub18CUB_300001_SM_10006detail11EmptyKernelIvEEvv)
        /*0038*/ 	.word	0x00000000


	//----- nvinfo : EIATTR_MIN_STACK_SIZE
	.align		4
.L_53:
        /*003c*/ 	.byte	0x04, 0x12
        /*003e*/ 	.short	(.L_55 - .L_54)
	.align		4
.L_54:
        /*0040*/ 	.word	index@(_Z14processPacketsPhi)
        /*0044*/ 	.word	0x00000008
.L_55:


//--------------------- .nv.compat                --------------------------
	.section	.nv.compat,"",@"SHT_CUDA_COMPAT_INFO"
	.align	4
        /*0000*/ 	.byte	0x02, 0x09, 0x00, 0x00, 0x02, 0x02, 0x01, 0x00, 0x02, 0x05, 0x05, 0x00, 0x03, 0x07, 0x01, 0x01
        /*0010*/ 	.byte	0x02, 0x03, 0x00, 0x00, 0x02, 0x06, 0x01, 0x00, 0x04, 0x0b, 0x08, 0x00, 0x09, 0x00, 0x00, 0x00
        /*0020*/ 	.byte	0x00, 0x00, 0x00, 0x00


//--------------------- .nv.info._ZN3cub18CUB_300001_SM_10006detail11EmptyKernelIvEEvv --------------------------
	.section	.nv.info._ZN3cub18CUB_300001_SM_10006detail11EmptyKernelIvEEvv,"",@"SHT_CUDA_INFO"
	.sectionflags	@""
	.align	4


	//----- nvinfo : EIATTR_CUDA_API_VERSION
	.align		4
        /*0000*/ 	.byte	0x04, 0x37
        /*0002*/ 	.short	(.L_57 - .L_56)
.L_56:
        /*0004*/ 	.word	0x00000082


	//----- nvinfo : EIATTR_SPARSE_MMA_MASK
	.align		4
.L_57:
        /*0008*/ 	.byte	0x03, 0x50
        /*000a*/ 	.short	0x0000


	//----- nvinfo : EIATTR_MAXREG_COUNT
	.align		4
        /*000c*/ 	.byte	0x03, 0x1b
        /*000e*/ 	.short	0x00ff


	//----- nvinfo : EIATTR_MERCURY_ISA_VERSION
	.align		4
        /*0010*/ 	.byte	0x03, 0x5f
        /*0012*/ 	.short	0x0101


	//----- nvinfo : EIATTR_VRC_CTA_INIT_COUNT
	.align		4
        /*0014*/ 	.byte	0x02, 0x4a
	.zero		1
	.zero		1


	//----- nvinfo : EIATTR_EXIT_INSTR_OFFSETS
	.align		4
        /*0018*/ 	.byte	0x04, 0x1c
        /*001a*/ 	.short	(.L_59 - .L_58)


	//   ....[0]....
.L_58:
        /*001c*/ 	.word	0x00000010


	//----- nvinfo : EIATTR_SW_WAR
	.align		4
.L_59:
        /*0020*/ 	.byte	0x04, 0x36
        /*0022*/ 	.short	(.L_61 - .L_60)
.L_60:
        /*0024*/ 	.word	0x00000008
.L_61:


//--------------------- .nv.info._Z14processPacketsPhi --------------------------
	.section	.nv.info._Z14processPacketsPhi,"",@"SHT_CUDA_INFO"
	.sectionflags	@""
	.align	4


	//----- nvinfo : EIATTR_CUDA_API_VERSION
	.align		4
        /*0000*/ 	.byte	0x04, 0x37
        /*0002*/ 	.short	(.L_63 - .L_62)
.L_62:
        /*0004*/ 	.word	0x00000082


	//----- nvinfo : EIATTR_KPARAM_INFO
	.align		4
.L_63:
        /*0008*/ 	.byte	0x04, 0x17
        /*000a*/ 	.short	(.L_65 - .L_64)
.L_64:
        /*000c*/ 	.word	0x00000000
        /*0010*/ 	.short	0x0001
        /*0012*/ 	.short	0x0008
        /*0014*/ 	.byte	0x00, 0xf0, 0x11, 0x00


	//----- nvinfo : EIATTR_KPARAM_INFO
	.align		4
.L_65:
        /*0018*/ 	.byte	0x04, 0x17
        /*001a*/ 	.short	(.L_67 - .L_66)
.L_66:
        /*001c*/ 	.word	0x00000000
        /*0020*/ 	.short	0x0000
        /*0022*/ 	.short	0x0000
        /*0024*/ 	.byte	0x00, 0xf5, 0x21, 0x00


	//----- nvinfo : EIATTR_SPARSE_MMA_MASK
	.align		4
.L_67:
        /*0028*/ 	.byte	0x03, 0x50
        /*002a*/ 	.short	0x0000


	//----- nvinfo : EIATTR_MAXREG_COUNT
	.align		4
        /*002c*/ 	.byte	0x03, 0x1b
        /*002e*/ 	.short	0x00ff


	//----- nvinfo : EIATTR_EXTERNS
	.align		4
        /*0030*/ 	.byte	0x04, 0x0f
        /*0032*/ 	.short	(.L_69 - .L_68)


	//   ....[0]....
	.align		4
.L_68:
        /*0034*/ 	.word	index@(vprintf)


	//----- nvinfo : EIATTR_MERCURY_ISA_VERSION
	.align		4
.L_69:
        /*0038*/ 	.byte	0x03, 0x5f
        /*003a*/ 	.short	0x0101


	//----- nvinfo : EIATTR_VRC_CTA_INIT_COUNT
	.align		4
        /*003c*/ 	.byte	0x02, 0x4a
	.zero		1
	.zero		1


	//----- nvinfo : EIATTR_SYSCALL_OFFSETS
	.align		4
        /*0040*/ 	.byte	0x04, 0x46
        /*0042*/ 	.short	(.L_71 - .L_70)


	//   ....[0]....
.L_70:
        /*0044*/ 	.word	0x00000250


	//----- nvinfo : EIATTR_EXIT_INSTR_OFFSETS
	.align		4
.L_71:
        /*0048*/ 	.byte	0x04, 0x1c
        /*004a*/ 	.short	(.L_73 - .L_72)


	//   ....[0]....
.L_72:
        /*004c*/ 	.word	0x000000c0


	//   ....[1]....
        /*0050*/ 	.word	0x000001d0


	//   ....[2]....
        /*0054*/ 	.word	0x00000260


	//----- nvinfo : EIATTR_CRS_STACK_SIZE
	.align		4
.L_73:
        /*0058*/ 	.byte	0x04, 0x1e
        /*005a*/ 	.short	(.L_75 - .L_74)
.L_74:
        /*005c*/ 	.word	0x00000000


	//----- nvinfo : EIATTR_CBANK_PARAM_SIZE
	.align		4
.L_75:
        /*0060*/ 	.byte	0x03, 0x19
        /*0062*/ 	.short	0x000c


	//----- nvinfo : EIATTR_PARAM_CBANK
	.align		4
        /*0064*/ 	.byte	0x04, 0x0a
        /*0066*/ 	.short	(.L_77 - .L_76)
	.align		4
.L_76:
        /*0068*/ 	.word	index@(.nv.constant0._Z14processPacketsPhi)
        /*006c*/ 	.short	0x0380
        /*006e*/ 	.short	0x000c


	//----- nvinfo : EIATTR_SW_WAR
	.align		4
.L_77:
        /*0070*/ 	.byte	0x04, 0x36
        /*0072*/ 	.short	(.L_79 - .L_78)
.L_78:
        /*0074*/ 	.word	0x00000008
.L_79:


//--------------------- .nv.callgraph             --------------------------
	.section	.nv.callgraph,"",@"SHT_CUDA_CALLGRAPH"
	.align	4
	.sectionentsize	8
	.align		4
        /*0000*/ 	.word	0x00000000
	.align		4
        /*0004*/ 	.word	0xffffffff
	.align		4
        /*0008*/ 	.word	index@(_Z14processPacketsPhi)
	.align		4
        /*000c*/ 	.word	index@(vprintf)
	.align		4
        /*0010*/ 	.word	0x00000000
	.align		4
        /*0014*/ 	.word	0xfffffffe
	.align		4
        /*0018*/ 	.word	0x00000000
	.align		4
        /*001c*/ 	.word	0xfffffffd
	.align		4
        /*0020*/ 	.word	0x00000000
	.align		4
        /*0024*/ 	.word	0xfffffffc


//--------------------- .nv.constant4             --------------------------
	.section	.nv.constant4,"a",@progbits
	.align	8
	.align		8
.nv.constant4:
        /*0000*/ 	.dword	_ZN34_INTERNAL_99eab265_4_k_cu_aa28577c4cuda3std3__45__cpo5beginE
	.align		8
        /*0008*/ 	.dword	_ZN34_INTERNAL_99eab265_4_k_cu_aa28577c4cuda3std3__45__cpo3endE
	.align		8
        /*0010*/ 	.dword	_ZN34_INTERNAL_99eab265_4_k_cu_aa28577c4cuda3std3__45__cpo6cbeginE
	.align		8
        /*0018*/ 	.dword	_ZN34_INTERNAL_99eab265_4_k_cu_aa28577c4cuda3std3__45__cpo4cendE
	.align		8
        /*0020*/ 	.dword	_ZN34_INTERNAL_99eab265_4_k_cu_aa28577c4cuda3std3__45__cpo6rbeginE
	.align		8
        /*0028*/ 	.dword	_ZN34_INTERNAL_99eab265_4_k_cu_aa28577c4cuda3std3__45__cpo4rendE
	.align		8
        /*0030*/ 	.dword	_ZN34_INTERNAL_99eab265_4_k_cu_aa28577c4cuda3std3__45__cpo7crbeginE
	.align		8
        /*0038*/ 	.dword	_ZN34_INTERNAL_99eab265_4_k_cu_aa28577c4cuda3std3__45__cpo5crendE
	.align		8
        /*0040*/ 	.dword	_ZN34_INTERNAL_99eab265_4_k_cu_aa28577c4cuda3std3__436_GLOBAL__N__99eab265_4_k_cu_aa28577c6ignoreE
	.align		8
        /*0048*/ 	.dword	_ZN34_INTERNAL_99eab265_4_k_cu_aa28577c4cuda3std3__419piecewise_constructE
	.align		8
        /*0050*/ 	.dword	_ZN34_INTERNAL_99eab265_4_k_cu_aa28577c4cuda3std3__48in_placeE
	.align		8
        /*0058*/ 	.dword	_ZN34_INTERNAL_99eab265_4_k_cu_aa28577c4cuda3std3__420unreachable_sentinelE
	.align		8
        /*0060*/ 	.dword	_ZN34_INTERNAL_99eab265_4_k_cu_aa28577c4cuda3std3__47nulloptE
	.align		8
        /*0068*/ 	.dword	_ZN34_INTERNAL_99eab265_4_k_cu_aa28577c4cuda3std3__48unexpectE
	.align		8
        /*0070*/ 	.dword	_ZN34_INTERNAL_99eab265_4_k_cu_aa28577c4cuda3std6ranges3__45__cpo4swapE
	.align		8
        /*0078*/ 	.dword	_ZN34_INTERNAL_99eab265_4_k_cu_aa28577c4cuda3std6ranges3__45__cpo9iter_moveE
	.align		8
        /*0080*/ 	.dword	_ZN34_INTERNAL_99eab265_4_k_cu_aa28577c4cuda3std6ranges3__45__cpo5beginE
	.align		8
        /*0088*/ 	.dword	_ZN34_INTERNAL_99eab265_4_k_cu_aa28577c4cuda3std6ranges3__45__cpo3endE
	.align		8
        /*0090*/ 	.dword	_ZN34_INTERNAL_99eab265_4_k_cu_aa28577c4cuda3std6ranges3__45__cpo6cbeginE
	.align		8
        /*0098*/ 	.dword	_ZN34_INTERNAL_99eab265_4_k_cu_aa28577c4cuda3std6ranges3__45__cpo4cendE
	.align		8
        /*00a0*/ 	.dword	_ZN34_INTERNAL_99eab265_4_k_cu_aa28577c4cuda3std6ranges3__45__cpo7advanceE
	.align		8
        /*00a8*/ 	.dword	_ZN34_INTERNAL_99eab265_4_k_cu_aa28577c4cuda3std6ranges3__45__cpo9iter_swapE
	.align		8
        /*00b0*/ 	.dword	_ZN34_INTERNAL_99eab265_4_k_cu_aa28577c4cuda3std6ranges3__45__cpo4nextE
	.align		8
        /*00b8*/ 	.dword	_ZN34_INTERNAL_99eab265_4_k_cu_aa28577c4cuda3std6ranges3__45__cpo4prevE
	.align		8
        /*00c0*/ 	.dword	_ZN34_INTERNAL_99eab265_4_k_cu_aa28577c4cuda3std6ranges3__45__cpo4dataE
	.align		8
        /*00c8*/ 	.dword	_ZN34_INTERNAL_99eab265_4_k_cu_aa28577c4cuda3std6ranges3__45__cpo5cdataE
	.align		8
        /*00d0*/ 	.dword	_ZN34_INTERNAL_99eab265_4_k_cu_aa28577c4cuda3std6ranges3__45__cpo4sizeE
	.align		8
        /*00d8*/ 	.dword	_ZN34_INTERNAL_99eab265_4_k_cu_aa28577c4cuda3std6ranges3__45__cpo5ssizeE
	.align		8
        /*00e0*/ 	.dword	_ZN34_INTERNAL_99eab265_4_k_cu_aa28577c4cuda3std6ranges3__45__cpo8distanceE
	.align		8
        /*00e8*/ 	.dword	_ZN34_INTERNAL_99eab265_4_k_cu_aa28577c6thrust24THRUST_300001_SM_1000_NS8cuda_cub3parE
	.align		8
        /*00f0*/ 	.dword	_ZN34_INTERNAL_99eab265_4_k_cu_aa28577c6thrust24THRUST_300001_SM_1000_NS8cuda_cub10par_nosyncE
	.align		8
        /*00f8*/ 	.dword	_ZN34_INTERNAL_99eab265_4_k_cu_aa28577c6thrust24THRUST_300001_SM_1000_NS6system6detail10sequential3seqE
	.align		8
        /*0100*/ 	.dword	_ZN34_INTERNAL_99eab265_4_k_cu_aa28577c6thrust24THRUST_300001_SM_1000_NS12placeholders2_1E
	.align		8
        /*0108*/ 	.dword	_ZN34_INTERNAL_99eab265_4_k_cu_aa28577c6thrust24THRUST_300001_SM_1000_NS12placeholders2_2E
	.align		8
        /*0110*/ 	.dword	_ZN34_INTERNAL_99eab265_4_k_cu_aa28577c6thrust24THRUST_300001_SM_1000_NS12placeholders2_3E
	.align		8
        /*0118*/ 	.dword	_ZN34_INTERNAL_99eab265_4_k_cu_aa28577c6thrust24THRUST_300001_SM_1000_NS12placeholders2_4E
	.align		8
        /*0120*/ 	.dword	_ZN34_INTERNAL_99eab265_4_k_cu_aa28577c6thrust24THRUST_300001_SM_1000_NS12placeholders2_5E
	.align		8
        /*0128*/ 	.dword	_ZN34_INTERNAL_99eab265_4_k_cu_aa28577c6thrust24THRUST_300001_SM_1000_NS12placeholders2_6E
	.align		8
        /*0130*/ 	.dword	_ZN34_INTERNAL_99eab265_4_k_cu_aa28577c6thrust24THRUST_300001_SM_1000_NS12placeholders2_7E
	.align		8
        /*0138*/ 	.dword	_ZN34_INTERNAL_99eab265_4_k_cu_aa28577c6thrust24THRUST_300001_SM_1000_NS12placeholders2_8E
	.align		8
        /*0140*/ 	.dword	_ZN34_INTERNAL_99eab265_4_k_cu_aa28577c6thrust24THRUST_300001_SM_1000_NS12placeholders2_9E
	.align		8
        /*0148*/ 	.dword	_ZN34_INTERNAL_99eab265_4_k_cu_aa28577c6thrust24THRUST_300001_SM_1000_NS12placeholders3_10E
	.align		8
        /*0150*/ 	.dword	_ZN34_INTERNAL_99eab265_4_k_cu_aa28577c6thrust24THRUST_300001_SM_1000_NS3seqE
	.align		8
        /*0158*/ 	.dword	$str
	.align		8
        /*0160*/ 	.dword	vprintf


//--------------------- .text._ZN3cub18CUB_300001_SM_10006detail11EmptyKernelIvEEvv --------------------------
	.section	.text._ZN3cub18CUB_300001_SM_10006detail11EmptyKernelIvEEvv,"ax",@progbits
	.align	128
        .global         _ZN3cub18CUB_300001_SM_10006detail11EmptyKernelIvEEvv
        .type           _ZN3cub18CUB_300001_SM_10006detail11EmptyKernelIvEEvv,@function
        .size           _ZN3cub18CUB_300001_SM_10006detail11EmptyKernelIvEEvv,(.L_x_3 - _ZN3cub18CUB_300001_SM_10006detail11EmptyKernelIvEEvv)
        .other          _ZN3cub18CUB_300001_SM_10006detail11EmptyKernelIvEEvv,@"STO_CUDA_ENTRY STV_DEFAULT"
_ZN3cub18CUB_300001_SM_10006detail11EmptyKernelIvEEvv:
.text._ZN3cub18CUB_300001_SM_10006detail11EmptyKernelIvEEvv:
[----:B------:R-:W-:Y:S01]  /*0000*/  LDC R1, c[0x0][0x37c] ;  /* 0x0000df00ff017b82 */ /* 0x000fe20000000800 */
[----:B------:R-:W-:Y:S05]  /*0010*/  EXIT ;  /* 0x000000000000794d */ /* 0x000fea0003800000 */
.L_x_0:
[----:B------:R-:W-:-:S00]  /*0020*/  BRA `(.L_x_0) ;  /* 0xfffffffc00fc7947 */ /* 0x000fc0000383ffff */
[----:B------:R-:W-:-:S00]  /*0030*/  NOP ;  /* 0x0000000000007918 */ /* 0x000fc00000000000 */
        /* <DEDUP_REMOVED lines=12> */
.L_x_3:


//--------------------- .text._Z14processPacketsPhi --------------------------
	.section	.text._Z14processPacketsPhi,"ax",@progbits
	.align	128
        .global         _Z14processPacketsPhi
        .type           _Z14processPacketsPhi,@function
        .size           _Z14processPacketsPhi,(.L_x_4 - _Z14processPacketsPhi)
        .other          _Z14processPacketsPhi,@"STO_CUDA_ENTRY STV_DEFAULT"
_Z14processPacketsPhi:
.text._Z14processPacketsPhi:
[----:B------:R-:W0:Y:S01]  /*0000*/  LDC R1, c[0x0][0x37c] ;  /* 0x0000df00ff017b82 */ /* 0x000e220000000800 */
[----:B------:R-:W1:Y:S01]  /*0010*/  S2R R3, SR_TID.X ;  /* 0x0000000000037919 */ /* 0x000e620000002100 */
[----:B------:R-:W2:Y:S06]  /*0020*/  LDCU UR5, c[0x0][0x2fc] ;  /* 0x00005f80ff0577ac */ /* 0x000eac0008000800 */
[----:B------:R-:W1:Y:S01]  /*0030*/  S2UR UR6, SR_CTAID.X ;  /* 0x00000000000679c3 */ /* 0x000e620000002500 */
[----:B0-----:R-:W-:Y:S01]  /*0040*/  VIADD R1, R1, 0xfffffff8 ;  /* 0xfffffff801017836 */ /* 0x001fe20000000000 */
[----:B------:R-:W0:Y:S01]  /*0050*/  LDCU UR7, c[0x0][0x388] ;  /* 0x00007100ff0777ac */ /* 0x000e220008000800 */
[----:B------:R-:W3:Y:S05]  /*0060*/  LDCU UR4, c[0x0][0x2f8] ;  /* 0x00005f00ff0477ac */ /* 0x000eea0008000800 */
[----:B------:R-:W1:Y:S01]  /*0070*/  LDC R0, c[0x0][0x360] ;  /* 0x0000d800ff007b82 */ /* 0x000e620000000800 */
[----:B---3--:R-:W-:-:S05]  /*0080*/  IADD3 R6, P1, PT, R1, UR4, RZ ;  /* 0x0000000401067c10 */ /* 0x008fca000ff3e0ff */
[----:B--2---:R-:W-:Y:S02]  /*0090*/  IMAD.X R7, RZ, RZ, UR5, P1 ;  /* 0x00000005ff077e24 */ /* 0x004fe400088e06ff */
[----:B-1----:R-:W-:-:S05]  /*00a0*/  IMAD R0, R0, UR6, R3 ;  /* 0x0000000600007c24 */ /* 0x002fca000f8e0203 */
[----:B0-----:R-:W-:-:S13]  /*00b0*/  ISETP.GE.AND P0, PT, R0, UR7, PT ;  /* 0x0000000700007c0c */ /* 0x001fda000bf06270 */
[----:B------:R-:W-:Y:S05]  /*00c0*/  @P0 EXIT ;  /* 0x000000000000094d */ /* 0x000fea0003800000 */
[----:B------:R-:W0:Y:S01]  /*00d0*/  LDCU.64 UR6, c[0x0][0x380] ;  /* 0x00007000ff0677ac */ /* 0x000e220008000a00 */
[----:B------:R-:W-:Y:S01]  /*00e0*/  IMAD R3, R0, 0x5dc, RZ ;  /* 0x000005dc00037824 */ /* 0x000fe200078e02ff */
[----:B------:R-:W1:Y:S04]  /*00f0*/  LDCU.64 UR4, c[0x0][0x358] ;  /* 0x00006b00ff0477ac */ /* 0x000e680008000a00 */
[----:B0-----:R-:W-:-:S04]  /*0100*/  IADD3 R2, P0, PT, R3, UR6, RZ ;  /* 0x0000000603027c10 */ /* 0x001fc8000ff1e0ff */
[----:B------:R-:W-:-:S05]  /*0110*/  LEA.HI.X.SX32 R3, R3, UR7, 0x1, P0 ;  /* 0x0000000703037c11 */ /* 0x000fca00080f0eff */
[----:B-1----:R-:W2:Y:S04]  /*0120*/  LDG.E R4, desc[UR4][R2.64+0x14] ;  /* 0x0000140402047981 */ /* 0x002ea8000c1e1900 */
[----:B------:R-:W3:Y:S04]  /*0130*/  LDG.E R9, desc[UR4][R2.64+0x10] ;  /* 0x0000100402097981 */ /* 0x000ee8000c1e1900 */
[----:B------:R-:W4:Y:S01]  /*0140*/  LDG.E R5, desc[UR4][R2.64+0xc] ;  /* 0x00000c0402057981 */ /* 0x000f22000c1e1900 */
[----:B------:R-:W-:-:S04]  /*0150*/  IMAD.MOV.U32 R11, RZ, RZ, -0x3d70a3d7 ;  /* 0xc28f5c29ff0b7424 */ /* 0x000fc800078e00ff */
[----:B------:R-:W-:-:S05]  /*0160*/  IMAD R8, R0, R11, 0x51eb850 ;  /* 0x051eb85000087424 */ /* 0x000fca00078e020b */
[----:B------:R-:W-:-:S04]  /*0170*/  SHF.L.W.U32.HI R8, R8, 0x1e, R8 ;  /* 0x0000001e08087819 */ /* 0x000fc80000010e08 */
[----:B------:R-:W-:Y:S02]  /*0180*/  ISETP.GT.U32.AND P0, PT, R8, 0x28f5c28, PT ;  /* 0x028f5c280800780c */ /* 0x000fe40003f04070 */
[----:B--2---:R-:W-:Y:S01]  /*0190*/  PRMT R8, R4, 0x5432, R4 ;  /* 0x0000543204087816 */ /* 0x004fe20000000004 */
[----:B---3--:R0:W-:Y:S04]  /*01a0*/  STG.E desc[UR4][R2.64+0xc], R9 ;  /* 0x00000c0902007986 */ /* 0x0081e8000c101904 */
[----:B----4-:R0:W-:Y:S04]  /*01b0*/  STG.E desc[UR4][R2.64+0x10], R5 ;  /* 0x0000100502007986 */ /* 0x0101e8000c101904 */
[----:B------:R0:W-:Y:S02]  /*01c0*/  STG.E desc[UR4][R2.64+0x14], R8 ;  /* 0x0000140802007986 */ /* 0x0001e4000c101904 */
[----:B------:R-:W-:Y:S05]  /*01d0*/  @P0 EXIT ;  /* 0x000000000000094d */ /* 0x000fea0003800000 */
[----:B0-----:R-:W-:Y:S01]  /*01e0*/  MOV R2, 0x160 ;  /* 0x0000016000027802 */ /* 0x001fe20000000f00 */
[----:B------:R0:W-:Y:S01]  /*01f0*/  STL [R1], R0 ;  /* 0x0000000001007387 */ /* 0x0001e20000100800 */
[----:B------:R-:W1:Y:S04]  /*0200*/  LDCU.64 UR4, c[0x4][0x158] ;  /* 0x01002b00ff0477ac */ /* 0x000e680008000a00 */
[----:B------:R-:W2:Y:S01]  /*0210*/  LDC.64 R2, c[0x4][R2] ;  /* 0x0100000002027b82 */ /* 0x000ea20000000a00 */
[----:B-1----:R-:W-:Y:S02]  /*0220*/  IMAD.U32 R4, RZ, RZ, UR4 ;  /* 0x00000004ff047e24 */ /* 0x002fe4000f8e00ff */
[----:B0-----:R-:W-:-:S07]  /*0230*/  IMAD.U32 R5, RZ, RZ, UR5 ;  /* 0x00000005ff057e24 */ /* 0x001fce000f8e00ff */
[----:B------:R-:W-:-:S07]  /*0240*/  LEPC R20, `(.L_x_1) ;  /* 0x000000001014794e */ /* 0x000fce0000000000 */
[----:B--2---:R-:W-:Y:S05]  /*0250*/  CALL.ABS.NOINC R2 ;  /* 0x0000000002007343 */ /* 0x004fea0003c00000 */
.L_x_1:
[----:B------:R-:W-:Y:S05]  /*0260*/  EXIT ;  /* 0x000000000000794d */ /* 0x000fea0003800000 */
.L_x_2:
        /* <DEDUP_REMOVED lines=9> */
.L_x_4:


//--------------------- .nv.global.init           --------------------------
	.section	.nv.global.init,"aw",@progbits
.nv.global.init:
	.type		$str,@object
	.size		$str,(.L_43 - $str)
$str:
        /*0000*/ 	.byte	0x20, 0x69, 0x64, 0x78, 0x20, 0x3a, 0x20, 0x25, 0x75, 0x20, 0x7c, 0x20, 0x00
.L_43:


//--------------------- .nv.shared.reserved.0     --------------------------
	.section	.nv.shared.reserved.0,"aw",@nobits
	.weak		__nv_reservedSMEM_offset_0_alias
	.size		__nv_reservedSMEM_offset_0_alias, 0, 64
	.other		__nv_reservedSMEM_offset_0_alias,@"STO_CUDA_RESERVED_SHARED STV_DEFAULT"
__nv_reservedSMEM_offset_0_alias:
	.zero		0
	.zero		64


//--------------------- .nv.global                --------------------------
	.section	.nv.global,"aw",@nobits
.nv.global:
	.type		_ZN34_INTERNAL_99eab265_4_k_cu_aa28577c6thrust24THRUST_300001_SM_1000_NS3seqE,@object
	.size		_ZN34_INTERNAL_99eab265_4_k_cu_aa28577c6thrust24THRUST_300001_SM_1000_NS3seqE,(_ZN34_INTERNAL_99eab265_4_k_cu_aa28577c4cuda3std3__48in_placeE - _ZN34_INTERNAL_99eab265_4_k_cu_aa28577c6thrust24THRUST_300001_SM_1000_NS3seqE)
_ZN34_INTERNAL_99eab265_4_k_cu_aa28577c6thrust24THRUST_300001_SM_1000_NS3seqE:
	.zero		1
	.type		_ZN34_INTERNAL_99eab265_4_k_cu_aa28577c4cuda3std3__48in_placeE,@object
	.size		_ZN34_INTERNAL_99eab265_4_k_cu_aa28577c4cuda3std3__48in_placeE,(_ZN34_INTERNAL_99eab265_4_k_cu_aa28577c4cuda3std6ranges3__45__cpo4sizeE - _ZN34_INTERNAL_99eab265_4_k_cu_aa28577c4cuda3std3__48in_placeE)
_ZN34_INTERNAL_99eab265_4_k_cu_aa28577c4cuda3std3__48in_placeE:
	.zero		1
	.type		_ZN34_INTERNAL_99eab265_4_k_cu_aa28577c4cuda3std6ranges3__45__cpo4sizeE,@object
	.size		_ZN34_INTERNAL_99eab265_4_k_cu_aa28577c4cuda3std6ranges3__45__cpo4sizeE,(_ZN34_INTERNAL_99eab265_4_k_cu_aa28577c6thrust24THRUST_300001_SM_1000_NS12placeholders2_3E - _ZN34_INTERNAL_99eab265_4_k_cu_aa28577c4cuda3std6ranges3__45__cpo4sizeE)
_ZN34_INTERNAL_99eab265_4_k_cu_aa28577c4cuda3std6ranges3__45__cpo4sizeE:
	.zero		1
	.type		_ZN34_INTERNAL_99eab265_4_k_cu_aa28577c6thrust24THRUST_300001_SM_1000_NS12placeholders2_3E,@object
	.size		_ZN34_INTERNAL_99eab265_4_k_cu_aa28577c6thrust24THRUST_300001_SM_1000_NS12placeholders2_3E,(_ZN34_INTERNAL_99eab265_4_k_cu_aa28577c4cuda3std3__45__cpo6cbeginE - _ZN34_INTERNAL_99eab265_4_k_cu_aa28577c6thrust24THRUST_300001_SM_1000_NS12placeholders2_3E)
_ZN34_INTERNAL_99eab265_4_k_cu_aa28577c6thrust24THRUST_300001_SM_1000_NS12placeholders2_3E:
	.zero		1
	.type		_ZN34_INTERNAL_99eab265_4_k_cu_aa28577c4cuda3std3__45__cpo6cbeginE,@object
	.size		_ZN34_INTERNAL_99eab265_4_k_cu_aa28577c4cuda3std3__45__cpo6cbeginE,(_ZN34_INTERNAL_99eab265_4_k_cu_aa28577c4cuda3std6ranges3__45__cpo6cbeginE - _ZN34_INTERNAL_99eab265_4_k_cu_aa28577c4cuda3std3__45__cpo6cbeginE)
_ZN34_INTERNAL_99eab265_4_k_cu_aa28577c4cuda3std3__45__cpo6cbeginE:
	.zero		1
	.type		_ZN34_INTERNAL_99eab265_4_k_cu_aa28577c4cuda3std6ranges3__45__cpo6cbeginE,@object
	.size		_ZN34_INTERNAL_99eab265_4_k_cu_aa28577c4cuda3std6ranges3__45__cpo6cbeginE,(_ZN34_INTERNAL_99eab265_4_k_cu_aa28577c6thrust24THRUST_300001_SM_1000_NS12placeholders2_7E - _ZN34_INTERNAL_99eab265_4_k_cu_aa28577c4cuda3std6ranges3__45__cpo6cbeginE)
_ZN34_INTERNAL_99eab265_4_k_cu_aa28577c4cuda3std6ranges3__45__cpo6cbeginE:
	.zero		1
	.type		_ZN34_INTERNAL_99eab265_4_k_cu_aa28577c6thrust24THRUST_300001_SM_1000_NS12placeholders2_7E,@object
	.size		_ZN34_INTERNAL_99eab265_4_k_cu_aa28577c6thrust24THRUST_300001_SM_1000_NS12placeholders2_7E,(_ZN34_INTERNAL_99eab265_4_k_cu_aa28577c4cuda3std3__45__cpo7crbeginE - _ZN34_INTERNAL_99eab265_4_k_cu_aa28577c6thrust24THRUST_300001_SM_1000_NS12placeholders2_7E)
_ZN34_INTERNAL_99eab265_4_k_cu_aa28577c6thrust24THRUST_300001_SM_1000_NS12placeholders2_7E:
	.zero		1
	.type		_ZN34_INTERNAL_99eab265_4_k_cu_aa28577c4cuda3std3__45__cpo7crbeginE,@object
	.size		_ZN34_INTERNAL_99eab265_4_k_cu_aa28577c4cuda3std3__45__cpo7crbeginE,(_ZN34_INTERNAL_99eab265_4_k_cu_aa28577c4cuda3std6ranges3__45__cpo4nextE - _ZN34_INTERNAL_99eab265_4_k_cu_aa28577c4cuda3std3__45__cpo7crbeginE)
_ZN34_INTERNAL_99eab265_4_k_cu_aa28577c4cuda3std3__45__cpo7crbeginE:
	.zero		1
	.type		_ZN34_INTERNAL_99eab265_4_k_cu_aa28577c4cuda3std6ranges3__45__cpo4nextE,@object
	.size		_ZN34_INTERNAL_99eab265_4_k_cu_aa28577c4cuda3std6ranges3__45__cpo4nextE,(_ZN34_INTERNAL_99eab265_4_k_cu_aa28577c4cuda3std6ranges3__45__cpo4swapE - _ZN34_INTERNAL_99eab265_4_k_cu_aa28577c4cuda3std6ranges3__45__cpo4nextE)
_ZN34_INTERNAL_99eab265_4_k_cu_aa28577c4cuda3std6ranges3__45__cpo4nextE:
	.zero		1
	.type		_ZN34_INTERNAL_99eab265_4_k_cu_aa28577c4cuda3std6ranges3__45__cpo4swapE,@object
	.size		_ZN34_INTERNAL_99eab265_4_k_cu_aa28577c4cuda3std6ranges3__45__cpo4swapE,(_ZN34_INTERNAL_99eab265_4_k_cu_aa28577c6thrust24THRUST_300001_SM_1000_NS8cuda_cub10par_nosyncE - _ZN34_INTERNAL_99eab265_4_k_cu_aa28577c4cuda3std6ranges3__45__cpo4swapE)
_ZN34_INTERNAL_99eab265_4_k_cu_aa28577c4cuda3std6ranges3__45__cpo4swapE:
	.zero		1
	.type		_ZN34_INTERNAL_99eab265_4_k_cu_aa28577c6thrust24THRUST_300001_SM_1000_NS8cuda_cub10par_nosyncE,@object
	.size		_ZN34_INTERNAL_99eab265_4_k_cu_aa28577c6thrust24THRUST_300001_SM_1000_NS8cuda_cub10par_nosyncE,(_ZN34_INTERNAL_99eab265_4_k_cu_aa28577c6thrust24THRUST_300001_SM_1000_NS12placeholders2_9E - _ZN34_INTERNAL_99eab265_4_k_cu_aa28577c6thrust24THRUST_300001_SM_1000_NS8cuda_cub10par_nosyncE)
_ZN34_INTERNAL_99eab265_4_k_cu_aa28577c6thrust24THRUST_300001_SM_1000_NS8cuda_cub10par_nosyncE:
	.zero		1
	.type		_ZN34_INTERNAL_99eab265_4_k_cu_aa28577c6thrust24THRUST_300001_SM_1000_NS12placeholders2_9E,@object
	.size		_ZN34_INTERNAL_99eab265_4_k_cu_aa28577c6thrust24THRUST_300001_SM_1000_NS12placeholders2_9E,(_ZN34_INTERNAL_99eab265_4_k_cu_aa28577c4cuda3std3__436_GLOBAL__N__99eab265_4_k_cu_aa28577c6ignoreE - _ZN34_INTERNAL_99eab265_4_k_cu_aa28577c6thrust24THRUST_300001_SM_1000_NS12placeholders2_9E)
_ZN34_INTERNAL_99eab265_4_k_cu_aa28577c6thrust24THRUST_300001_SM_1000_NS12placeholders2_9E:
	.zero		1
	.type		_ZN34_INTERNAL_99eab265_4_k_cu_aa28577c4cuda3std3__436_GLOBAL__N__99eab265_4_k_cu_aa28577c6ignoreE,@object
	.size		_ZN34_INTERNAL_99eab265_4_k_cu_aa28577c4cuda3std3__436_GLOBAL__N__99eab265_4_k_cu_aa28577c6ignoreE,(_ZN34_INTERNAL_99eab265_4_k_cu_aa28577c4cuda3std6ranges3__45__cpo4dataE - _ZN34_INTERNAL_99eab265_4_k_cu_aa28577c4cuda3std3__436_GLOBAL__N__99eab265_4_k_cu_aa28577c6ignoreE)
_ZN34_INTERNAL_99eab265_4_k_cu_aa28577c4cuda3std3__436_GLOBAL__N__99eab265_4_k_cu_aa28577c6ignoreE:
	.zero		1
	.type		_ZN34_INTERNAL_99eab265_4_k_cu_aa28577c4cuda3std6ranges3__45__cpo4dataE,@object
	.size		_ZN34_INTERNAL_99eab265_4_k_cu_aa28577c4cuda3std6ranges3__45__cpo4dataE,(_ZN34_INTERNAL_99eab265_4_k_cu_aa28577c6thrust24THRUST_300001_SM_1000_NS12placeholders2_1E - _ZN34_INTERNAL_99eab265_4_k_cu_aa28577c4cuda3std6ranges3__45__cpo4dataE)
_ZN34_INTERNAL_99eab265_4_k_cu_aa28577c4cuda3std6ranges3__45__cpo4dataE:
	.zero		1
	.type		_ZN34_INTERNAL_99eab265_4_k_cu_aa28577c6thrust24THRUST_300001_SM_1000_NS12placeholders2_1E,@object
	.size		_ZN34_INTERNAL_99eab265_4_k_cu_aa28577c6thrust24THRUST_300001_SM_1000_NS12placeholders2_1E,(_ZN34_INTERNAL_99eab265_4_k_cu_aa28577c4cuda3std3__45__cpo5beginE - _ZN34_INTERNAL_99eab265_4_k_cu_aa28577c6thrust24THRUST_300001_SM_1000_NS12placeholders2_1E)
_ZN34_INTERNAL_99eab265_4_k_cu_aa28577c6thrust24THRUST_300001_SM_1000_NS12placeholders2_1E:
	.zero		1
	.type		_ZN34_INTERNAL_99eab265_4_k_cu_aa28577c4cuda3std3__45__cpo5beginE,@object
	.size		_ZN34_INTERNAL_99eab265_4_k_cu_aa28577c4cuda3std3__45__cpo5beginE,(_ZN34_INTERNAL_99eab265_4_k_cu_aa28577c4cuda3std6ranges3__45__cpo5beginE - _ZN34_INTERNAL_99eab265_4_k_cu_aa28577c4cuda3std3__45__cpo5beginE)
_ZN34_INTERNAL_99eab265_4_k_cu_aa28577c4cuda3std3__45__cpo5beginE:
	.zero		1
	.type		_ZN34_INTERNAL_99eab265_4_k_cu_aa28577c4cuda3std6ranges3__45__cpo5beginE,@object
	.size		_ZN34_INTERNAL_99eab265_4_k_cu_aa28577c4cuda3std6ranges3__45__cpo5beginE,(_ZN34_INTERNAL_99eab265_4_k_cu_aa28577c6thrust24THRUST_300001_SM_1000_NS12placeholders2_5E - _ZN34_INTERNAL_99eab265_4_k_cu_aa28577c4cuda3std6ranges3__45__cpo5beginE)
_ZN34_INTERNAL_99eab265_4_k_cu_aa28577c4cuda3std6ranges3__45__cpo5beginE:
	.zero		1
	.type		_ZN34_INTERNAL_99eab265_4_k_cu_aa28577c6thrust24THRUST_300001_SM_1000_NS12placeholders2_5E,@object
	.size		_ZN34_INTERNAL_99eab265_4_k_cu_aa28577c6thrust24THRUST_300001_SM_1000_NS12placeholders2_5E,(_ZN34_INTERNAL_99eab265_4_k_cu_aa28577c4cuda3std3__45__cpo6rbeginE - _ZN34_INTERNAL_99eab265_4_k_cu_aa28577c6thrust24THRUST_300001_SM_1000_NS12placeholders2_5E)
_ZN34_INTERNAL_99eab265_4_k_cu_aa28577c6thrust24THRUST_300001_SM_1000_NS12placeholders2_5E:
	.zero		1
	.type		_ZN34_INTERNAL_99eab265_4_k_cu_aa28577c4cuda3std3__45__cpo6rbeginE,@object
	.size		_ZN34_INTERNAL_99eab265_4_k_cu_aa28577c4cuda3std3__45__cpo6rbeginE,(_ZN34_INTERNAL_99eab265_4_k_cu_aa28577c4cuda3std6ranges3__45__cpo7advanceE - _ZN34_INTERNAL_99eab265_4_k_cu_aa28577c4cuda3std3__45__cpo6rbeginE)
_ZN34_INTERNAL_99eab265_4_k_cu_aa28577c4cuda3std3__45__cpo6rbeginE:
	.zero		1
	.type		_ZN34_INTERNAL_99eab265_4_k_cu_aa28577c4cuda3std6ranges3__45__cpo7advanceE,@object
	.size		_ZN34_INTERNAL_99eab265_4_k_cu_aa28577c4cuda3std6ranges3__45__cpo7advanceE,(_ZN34_INTERNAL_99eab265_4_k_cu_aa28577c4cuda3std3__47nulloptE - _ZN34_INTERNAL_99eab265_4_k_cu_aa28577c4cuda3std6ranges3__45__cpo7advanceE)
_ZN34_INTERNAL_99eab265_4_k_cu_aa28577c4cuda3std6ranges3__45__cpo7advanceE:
	.zero		1
	.type		_ZN34_INTERNAL_99eab265_4_k_cu_aa28577c4cuda3std3__47nulloptE,@object
	.size		_ZN34_INTERNAL_99eab265_4_k_cu_aa28577c4cuda3std3__47nulloptE,(_ZN34_INTERNAL_99eab265_4_k_cu_aa28577c4cuda3std6ranges3__45__cpo8distanceE - _ZN34_INTERNAL_99eab265_4_k_cu_aa28577c4cuda3std3__47nulloptE)
_ZN34_INTERNAL_99eab265_4_k_cu_aa28577c4cuda3std3__47nulloptE:
	.zero		1
	.type		_ZN34_INTERNAL_99eab265_4_k_cu_aa28577c4cuda3std6ranges3__45__cpo8distanceE,@object
	.size		_ZN34_INTERNAL_99eab265_4_k_cu_aa28577c4cuda3std6ranges3__45__cpo8distanceE,(_ZN34_INTERNAL_99eab265_4_k_cu_aa28577c6thrust24THRUST_300001_SM_1000_NS12placeholders3_10E - _ZN34_INTERNAL_99eab265_4_k_cu_aa28577c4cuda3std6ranges3__45__cpo8distanceE)
_ZN34_INTERNAL_99eab265_4_k_cu_aa28577c4cuda3std6ranges3__45__cpo8distanceE:
	.zero		1
	.type		_ZN34_INTERNAL_99eab265_4_k_cu_aa28577c6thrust24THRUST_300001_SM_1000_NS12placeholders3_10E,@object
	.size		_ZN34_INTERNAL_99eab265_4_k_cu_aa28577c6thrust24THRUST_300001_SM_1000_NS12placeholders3_10E,(_ZN34_INTERNAL_99eab265_4_k_cu_aa28577c4cuda3std3__419piecewise_constructE - _ZN34_INTERNAL_99eab265_4_k_cu_aa28577c6thrust24THRUST_300001_SM_1000_NS12placeholders3_10E)
_ZN34_INTERNAL_99eab265_4_k_cu_aa28577c6thrust24THRUST_300001_SM_1000_NS12placeholders3_10E:
	.zero		1
	.type		_ZN34_INTERNAL_99eab265_4_k_cu_aa28577c4cuda3std3__419piecewise_constructE,@object
	.size		_ZN34_INTERNAL_99eab265_4_k_cu_aa28577c4cuda3std3__419piecewise_constructE,(_ZN34_INTERNAL_99eab265_4_k_cu_aa28577c4cuda3std6ranges3__45__cpo5cdataE - _ZN34_INTERNAL_99eab265_4_k_cu_aa28577c4cuda3std3__419piecewise_constructE)
_ZN34_INTERNAL_99eab265_4_k_cu_aa28577c4cuda3std3__419piecewise_constructE:
	.zero		1
	.type		_ZN34_INTERNAL_99eab265_4_k_cu_aa28577c4cuda3std6ranges3__45__cpo5cdataE,@object
	.size		_ZN34_INTERNAL_99eab265_4_k_cu_aa28577c4cuda3std6ranges3__45__cpo5cdataE,(_ZN34_INTERNAL_99eab265_4_k_cu_aa28577c6thrust24THRUST_300001_SM_1000_NS12placeholders2_2E - _ZN34_INTERNAL_99eab265_4_k_cu_aa28577c4cuda3std6ranges3__45__cpo5cdataE)
_ZN34_INTERNAL_99eab265_4_k_cu_aa28577c4cuda3std6ranges3__45__cpo5cdataE:
	.zero		1
	.type		_ZN34_INTERNAL_99eab265_4_k_cu_aa28577c6thrust24THRUST_300001_SM_1000_NS12placeholders2_2E,@object
	.size		_ZN34_INTERNAL_99eab265_4_k_cu_aa28577c6thrust24THRUST_300001_SM_1000_NS12placeholders2_2E,(_ZN34_INTERNAL_99eab265_4_k_cu_aa28577c4cuda3std3__45__cpo3endE - _ZN34_INTERNAL_99eab265_4_k_cu_aa28577c6thrust24THRUST_300001_SM_1000_NS12placeholders2_2E)
_ZN34_INTERNAL_99eab265_4_k_cu_aa28577c6thrust24THRUST_300001_SM_1000_NS12placeholders2_2E:
	.zero		1
	.type		_ZN34_INTERNAL_99eab265_4_k_cu_aa28577c4cuda3std3__45__cpo3endE,@object
	.size		_ZN34_INTERNAL_99eab265_4_k_cu_aa28577c4cuda3std3__45__cpo3endE,(_ZN34_INTERNAL_99eab265_4_k_cu_aa28577c4cuda3std6ranges3__45__cpo3endE - _ZN34_INTERNAL_99eab265_4_k_cu_aa28577c4cuda3std3__45__cpo3endE)
_ZN34_INTERNAL_99eab265_4_k_cu_aa28577c4cuda3std3__45__cpo3endE:
	.zero		1
	.type		_ZN34_INTERNAL_99eab265_4_k_cu_aa28577c4cuda3std6ranges3__45__cpo3endE,@object
	.size		_ZN34_INTERNAL_99eab265_4_k_cu_aa28577c4cuda3std6ranges3__45__cpo3endE,(_ZN34_INTERNAL_99eab265_4_k_cu_aa28577c6thrust24THRUST_300001_SM_1000_NS12placeholders2_6E - _ZN34_INTERNAL_99eab265_4_k_cu_aa28577c4cuda3std6ranges3__45__cpo3endE)
_ZN34_INTERNAL_99eab265_4_k_cu_aa28577c4cuda3std6ranges3__45__cpo3endE:
	.zero		1
	.type		_ZN34_INTERNAL_99eab265_4_k_cu_aa28577c6thrust24THRUST_300001_SM_1000_NS12placeholders2_6E,@object
	.size		_ZN34_INTERNAL_99eab265_4_k_cu_aa28577c6thrust24THRUST_300001_SM_1000_NS12placeholders2_6E,(_ZN34_INTERNAL_99eab265_4_k_cu_aa28577c4cuda3std3__45__cpo4rendE - _ZN34_INTERNAL_99eab265_4_k_cu_aa28577c6thrust24THRUST_300001_SM_1000_NS12placeholders2_6E)
_ZN34_INTERNAL_99eab265_4_k_cu_aa28577c6thrust24THRUST_300001_SM_1000_NS12placeholders2_6E:
	.zero		1
	.type		_ZN34_INTERNAL_99eab265_4_k_cu_aa28577c4cuda3std3__45__cpo4rendE,@object
	.size		_ZN34_INTERNAL_99eab265_4_k_cu_aa28577c4cuda3std3__45__cpo4rendE,(_ZN34_INTERNAL_99eab265_4_k_cu_aa28577c4cuda3std6ranges3__45__cpo9iter_swapE - _ZN34_INTERNAL_99eab265_4_k_cu_aa28577c4cuda3std3__45__cpo4rendE)
_ZN34_INTERNAL_99eab265_4_k_cu_aa28577c4cuda3std3__45__cpo4rendE:
	.zero		1
	.type		_ZN34_INTERNAL_99eab265_4_k_cu_aa28577c4cuda3std6ranges3__45__cpo9iter_swapE,@object
	.size		_ZN34_INTERNAL_99eab265_4_k_cu_aa28577c4cuda3std6ranges3__45__cpo9iter_swapE,(_ZN34_INTERNAL_99eab265_4_k_cu_aa28577c4cuda3std3__48unexpectE - _ZN34_INTERNAL_99eab265_4_k_cu_aa28577c4cuda3std6ranges3__45__cpo9iter_swapE)
_ZN34_INTERNAL_99eab265_4_k_cu_aa28577c4cuda3std6ranges3__45__cpo9iter_swapE:
	.zero		1
	.type		_ZN34_INTERNAL_99eab265_4_k_cu_aa28577c4cuda3std3__48unexpectE,@object
	.size		_ZN34_INTERNAL_99eab265_4_k_cu_aa28577c4cuda3std3__48unexpectE,(_ZN34_INTERNAL_99eab265_4_k_cu_aa28577c6thrust24THRUST_300001_SM_1000_NS8cuda_cub3parE - _ZN34_INTERNAL_99eab265_4_k_cu_aa28577c4cuda3std3__48unexpectE)
_ZN34_INTERNAL_99eab265_4_k_cu_aa28577c4cuda3std3__48unexpectE:
	.zero		1
	.type		_ZN34_INTERNAL_99eab265_4_k_cu_aa28577c6thrust24THRUST_300001_SM_1000_NS8cuda_cub3parE,@object
	.size		_ZN34_INTERNAL_99eab265_4_k_cu_aa28577c6thrust24THRUST_300001_SM_1000_NS8cuda_cub3parE,(_ZN34_INTERNAL_99eab265_4_k_cu_aa28577c6thrust24THRUST_300001_SM_1000_NS12placeholders2_4E - _ZN34_INTERNAL_99eab265_4_k_cu_aa28577c6thrust24THRUST_300001_SM_1000_NS8cuda_cub3parE)
_ZN34_INTERNAL_99eab265_4_k_cu_aa28577c6thrust24THRUST_300001_SM_1000_NS8cuda_cub3parE:
	.zero		1
	.type		_ZN34_INTERNAL_99eab265_4_k_cu_aa28577c6thrust24THRUST_300001_SM_1000_NS12placeholders2_4E,@object
	.size		_ZN34_INTERNAL_99eab265_4_k_cu_aa28577c6thrust24THRUST_300001_SM_1000_NS12placeholders2_4E,(_ZN34_INTERNAL_99eab265_4_k_cu_aa28577c4cuda3std3__45__cpo4cendE - _ZN34_INTERNAL_99eab265_4_k_cu_aa28577c6thrust24THRUST_300001_SM_1000_NS12placeholders2_4E)
_ZN34_INTERNAL_99eab265_4_k_cu_aa28577c6thrust24THRUST_300001_SM_1000_NS12placeholders2_4E:
	.zero		1
	.type		_ZN34_INTERNAL_99eab265_4_k_cu_aa28577c4cuda3std3__45__cpo4cendE,@object
	.size		_ZN34_INTERNAL_99eab265_4_k_cu_aa28577c4cuda3std3__45__cpo4cendE,(_ZN34_INTERNAL_99eab265_4_k_cu_aa28577c4cuda3std6ranges3__45__cpo4cendE - _ZN34_INTERNAL_99eab265_4_k_cu_aa28577c4cuda3std3__45__cpo4cendE)
_ZN34_INTERNAL_99eab265_4_k_cu_aa28577c4cuda3std3__45__cpo4cendE:
	.zero		1
	.type		_ZN34_INTERNAL_99eab265_4_k_cu_aa28577c4cuda3std6ranges3__45__cpo4cendE,@object
	.size		_ZN34_INTERNAL_99eab265_4_k_cu_aa28577c4cuda3std6ranges3__45__cpo4cendE,(_ZN34_INTERNAL_99eab265_4_k_cu_aa28577c4cuda3std3__420unreachable_sentinelE - _ZN34_INTERNAL_99eab265_4_k_cu_aa28577c4cuda3std6ranges3__45__cpo4cendE)
_ZN34_INTERNAL_99eab265_4_k_cu_aa28577c4cuda3std6ranges3__45__cpo4cendE:
	.zero		1
	.type		_ZN34_INTERNAL_99eab265_4_k_cu_aa28577c4cuda3std3__420unreachable_sentinelE,@object
	.size		_ZN34_INTERNAL_99eab265_4_k_cu_aa28577c4cuda3std3__420unreachable_sentinelE,(_ZN34_INTERNAL_99eab265_4_k_cu_aa28577c4cuda3std6ranges3__45__cpo5ssizeE - _ZN34_INTERNAL_99eab265_4_k_cu_aa28577c4cuda3std3__420unreachable_sentinelE)
_ZN34_INTERNAL_99eab265_4_k_cu_aa28577c4cuda3std3__420unreachable_sentinelE:
	.zero		1
	.type		_ZN34_INTERNAL_99eab265_4_k_cu_aa28577c4cuda3std6ranges3__45__cpo5ssizeE,@object
	.size		_ZN34_INTERNAL_99eab265_4_k_cu_aa28577c4cuda3std6ranges3__45__cpo5ssizeE,(_ZN34_INTERNAL_99eab265_4_k_cu_aa28577c6thrust24THRUST_300001_SM_1000_NS12placeholders2_8E - _ZN34_INTERNAL_99eab265_4_k_cu_aa28577c4cuda3std6ranges3__45__cpo5ssizeE)
_ZN34_INTERNAL_99eab265_4_k_cu_aa28577c4cuda3std6ranges3__45__cpo5ssizeE:
	.zero		1
	.type		_ZN34_INTERNAL_99eab265_4_k_cu_aa28577c6thrust24THRUST_300001_SM_1000_NS12placeholders2_8E,@object
	.size		_ZN34_INTERNAL_99eab265_4_k_cu_aa28577c6thrust24THRUST_300001_SM_1000_NS12placeholders2_8E,(_ZN34_INTERNAL_99eab265_4_k_cu_aa28577c4cuda3std3__45__cpo5crendE - _ZN34_INTERNAL_99eab265_4_k_cu_aa28577c6thrust24THRUST_300001_SM_1000_NS12placeholders2_8E)
_ZN34_INTERNAL_99eab265_4_k_cu_aa28577c6thrust24THRUST_300001_SM_1000_NS12placeholders2_8E:
	.zero		1
	.type		_ZN34_INTERNAL_99eab265_4_k_cu_aa28577c4cuda3std3__45__cpo5crendE,@object
	.size		_ZN34_INTERNAL_99eab265_4_k_cu_aa28577c4cuda3std3__45__cpo5crendE,(_ZN34_INTERNAL_99eab265_4_k_cu_aa28577c4cuda3std6ranges3__45__cpo4prevE - _ZN34_INTERNAL_99eab265_4_k_cu_aa28577c4cuda3std3__45__cpo5crendE)
_ZN34_INTERNAL_99eab265_4_k_cu_aa28577c4cuda3std3__45__cpo5crendE:
	.zero		1
	.type		_ZN34_INTERNAL_99eab265_4_k_cu_aa28577c4cuda3std6ranges3__45__cpo4prevE,@object
	.size		_ZN34_INTERNAL_99eab265_4_k_cu_aa28577c4cuda3std6ranges3__45__cpo4prevE,(_ZN34_INTERNAL_99eab265_4_k_cu_aa28577c4cuda3std6ranges3__45__cpo9iter_moveE - _ZN34_INTERNAL_99eab265_4_k_cu_aa28577c4cuda3std6ranges3__45__cpo4prevE)
_ZN34_INTERNAL_99eab265_4_k_cu_aa28577c4cuda3std6ranges3__45__cpo4prevE:
	.zero		1
	.type		_ZN34_INTERNAL_99eab265_4_k_cu_aa28577c4cuda3std6ranges3__45__cpo9iter_moveE,@object
	.size		_ZN34_INTERNAL_99eab265_4_k_cu_aa28577c4cuda3std6ranges3__45__cpo9iter_moveE,(_ZN34_INTERNAL_99eab265_4_k_cu_aa28577c6thrust24THRUST_300001_SM_1000_NS6system6detail10sequential3seqE - _ZN34_INTERNAL_99eab265_4_k_cu_aa28577c4cuda3std6ranges3__45__cpo9iter_moveE)
_ZN34_INTERNAL_99eab265_4_k_cu_aa28577c4cuda3std6ranges3__45__cpo9iter_moveE:
	.zero		1
	.type		_ZN34_INTERNAL_99eab265_4_k_cu_aa28577c6thrust24THRUST_300001_SM_1000_NS6system6detail10sequential3seqE,@object
	.size		_ZN34_INTERNAL_99eab265_4_k_cu_aa28577c6thrust24THRUST_300001_SM_1000_NS6system6detail10sequential3seqE,(.L_31 - _ZN34_INTERNAL_99eab265_4_k_cu_aa28577c6thrust24THRUST_300001_SM_1000_NS6system6detail10sequential3seqE)
_ZN34_INTERNAL_99eab265_4_k_cu_aa28577c6thrust24THRUST_300001_SM_1000_NS6system6detail10sequential3seqE:
	.zero		1
.L_31:


//--------------------- .nv.constant0._ZN3cub18CUB_300001_SM_10006detail11EmptyKernelIvEEvv --------------------------
	.section	.nv.constant0._ZN3cub18CUB_300001_SM_10006detail11EmptyKernelIvEEvv,"a",@progbits
	.sectionflags	@""
	.align	4
.nv.constant0._ZN3cub18CUB_300001_SM_10006detail11EmptyKernelIvEEvv:
	.zero		896


//--------------------- .nv.constant0._Z14processPacketsPhi --------------------------
	.section	.nv.constant0._Z14processPacketsPhi,"a",@progbits
	.sectionflags	@""
	.align	4
.nv.constant0._Z14processPacketsPhi:
	.zero		908


//--------------------- SYMBOLS --------------------------

	.type		.nv.reservedSmem.offset0,@object
	.size		.nv.reservedSmem.offset0,0x4
	.type		vprintf,@function
